//
// Generated by NVIDIA NVVM Compiler
//
// Compiler Build ID: CL-36424714
// Cuda compilation tools, release 13.0, V13.0.88
// Based on NVVM 20.0.0
//

.version 9.0
.target sm_100
.address_size 64

	// .globl	_Z19arith_trrlkf_kernelPfS_S_i

.visible .entry _Z19arith_trrlkf_kernelPfS_S_i(
	.param .u64 .ptr .align 1 _Z19arith_trrlkf_kernelPfS_S_i_param_0,
	.param .u64 .ptr .align 1 _Z19arith_trrlkf_kernelPfS_S_i_param_1,
	.param .u64 .ptr .align 1 _Z19arith_trrlkf_kernelPfS_S_i_param_2,
	.param .u32 _Z19arith_trrlkf_kernelPfS_S_i_param_3
)
{
	.reg .pred 	%p<2>;
	.reg .b32 	%r<6>;
	.reg .b32 	%f<4>;
	.reg .b64 	%rd<8>;

	ld.param.u64 	%rd1, [_Z19arith_trrlkf_kernelPfS_S_i_param_0];
	ld.param.u64 	%rd2, [_Z19arith_trrlkf_kernelPfS_S_i_param_2];
	ld.param.u32 	%r2, [_Z19arith_trrlkf_kernelPfS_S_i_param_3];
	mov.u32 	%r3, %ctaid.x;
	mov.u32 	%r4, %ntid.x;
	mov.u32 	%r5, %tid.x;
	mad.lo.s32 	%r1, %r3, %r4, %r5;
	setp.ge.s32 	%p1, %r1, %r2;
	@%p1 bra 	$L__BB0_2;
	cvta.to.global.u64 	%rd3, %rd1;
	cvta.to.global.u64 	%rd4, %rd2;
	mul.wide.s32 	%rd5, %r1, 4;
	add.s64 	%rd6, %rd3, %rd5;
	ld.global.f32 	%f1, [%rd6];
	abs.f32 	%f2, %f1;
	abs.f32 	%f3, %f2;
	add.s64 	%rd7, %rd4, %rd5;
	st.global.f32 	[%rd7], %f3;
$L__BB0_2:
	ret;

}


// ===== COMPILED SASS (sm_100) =====

	.target	sm_100

	.elftype	@"ET_EXEC"


//--------------------- .note.nv.tkinfo           --------------------------
	.section	.note.nv.tkinfo,"",@"SHT_NOTE"
	.sectionflags	@"SHF_NOTE_NV_TKINFO"
	.tkinfo
        /*0018*/ 	.word	0x00000002
        /*0030*/ 	.string	""
        /*0030*/ 	.string	"ptxas"
        /*0030*/ 	.string	"Cuda compilation tools, release 13.0, V13.0.88"
        /*0030*/ 	.string	"Build cuda_13.0.r13.0/compiler.36424714_0"
        /*0030*/ 	.string	"-arch sm_100 -m 64 "



//--------------------- .note.nv.cuinfo           --------------------------
	.section	.note.nv.cuinfo,"",@"SHT_NOTE"
	.sectionflags	@"SHF_NOTE_NV_CUINFO"
        /*0018*/ 	.short	0x0002
        /*001a*/ 	.short	0x0064
        /*001c*/ 	.short	0x0082
	.zero		2


//--------------------- .nv.info                  --------------------------
	.section	.nv.info,"",@"SHT_CUDA_INFO"
	.align	4


	//----- nvinfo : EIATTR_REGCOUNT
	.align		4
        /*0000*/ 	.byte	0x04, 0x2f
        /*0002*/ 	.short	(.L_1 - .L_0)
	.align		4
.L_0:
        /*0004*/ 	.word	index@(_Z19arith_trrlkf_kernelPfS_S_i)
        /*0008*/ 	.word	0x0000000a


	//----- nvinfo : EIATTR_FRAME_SIZE
	.align		4
.L_1:
        /*000c*/ 	.byte	0x04, 0x11
        /*000e*/ 	.short	(.L_3 - .L_2)
	.align		4
.L_2:
        /*0010*/ 	.word	index@(_Z19arith_trrlkf_kernelPfS_S_i)
        /*0014*/ 	.word	0x00000000


	//----- nvinfo : EIATTR_MIN_STACK_SIZE
	.align		4
.L_3:
        /*0018*/ 	.byte	0x04, 0x12
        /*001a*/ 	.short	(.L_5 - .L_4)
	.align		4
.L_4:
        /*001c*/ 	.word	index@(_Z19arith_trrlkf_kernelPfS_S_i)
        /*0020*/ 	.word	0x00000000
.L_5:


//--------------------- .nv.compat                --------------------------
	.section	.nv.compat,"",@"SHT_CUDA_COMPAT_INFO"
	.align	4
        /*0000*/ 	.byte	0x02, 0x09, 0x00, 0x00, 0x02, 0x02, 0x01, 0x00, 0x02, 0x05, 0x05, 0x00, 0x03, 0x07, 0x01, 0x01
        /*0010*/ 	.byte	0x02, 0x03, 0x00, 0x00, 0x02, 0x06, 0x01, 0x00, 0x04, 0x0b, 0x08, 0x00, 0x09, 0x00, 0x00, 0x00
        /*0020*/ 	.byte	0x00, 0x00, 0x00, 0x00


//--------------------- .nv.info._Z19arith_trrlkf_kernelPfS_S_i --------------------------
	.section	.nv.info._Z19arith_trrlkf_kernelPfS_S_i,"",@"SHT_CUDA_INFO"
	.sectionflags	@""
	.align	4


	//----- nvinfo : EIATTR_CUDA_API_VERSION
	.align		4
        /*0000*/ 	.byte	0x04, 0x37
        /*0002*/ 	.short	(.L_7 - .L_6)
.L_6:
        /*0004*/ 	.word	0x00000082


	//----- nvinfo : EIATTR_KPARAM_INFO
	.align		4
.L_7:
        /*0008*/ 	.byte	0x04, 0x17
        /*000a*/ 	.short	(.L_9 - .L_8)
.L_8:
        /*000c*/ 	.word	0x00000000
        /*0010*/ 	.short	0x0003
        /*0012*/ 	.short	0x0018
        /*0014*/ 	.byte	0x00, 0xf0, 0x11, 0x00


	//----- nvinfo : EIATTR_KPARAM_INFO
	.align		4
.L_9:
        /*0018*/ 	.byte	0x04, 0x17
        /*001a*/ 	.short	(.L_11 - .L_10)
.L_10:
        /*001c*/ 	.word	0x00000000
        /*0020*/ 	.short	0x0002
        /*0022*/ 	.short	0x0010
        /*0024*/ 	.byte	0x00, 0xf5, 0x21, 0x00


	//----- nvinfo : EIATTR_KPARAM_INFO
	.align		4
.L_11:
        /*0028*/ 	.byte	0x04, 0x17
        /*002a*/ 	.short	(.L_13 - .L_12)
.L_12:
        /*002c*/ 	.word	0x00000000
        /*0030*/ 	.short	0x0001
        /*0032*/ 	.short	0x0008
        /*0034*/ 	.byte	0x00, 0xf5, 0x21, 0x00


	//----- nvinfo : EIATTR_KPARAM_INFO
	.align		4
.L_13:
        /*0038*/ 	.byte	0x04, 0x17
        /*003a*/ 	.short	(.L_15 - .L_14)
.L_14:
        /*003c*/ 	.word	0x00000000
        /*0040*/ 	.short	0x0000
        /*0042*/ 	.short	0x0000
        /*0044*/ 	.byte	0x00, 0xf5, 0x21, 0x00


	//----- nvinfo : EIATTR_SPARSE_MMA_MASK
	.align		4
.L_15:
        /*0048*/ 	.byte	0x03, 0x50
        /*004a*/ 	.short	0x0000


	//----- nvinfo : EIATTR_MAXREG_COUNT
	.align		4
        /*004c*/ 	.byte	0x03, 0x1b
        /*004e*/ 	.short	0x00ff


	//----- nvinfo : EIATTR_MERCURY_ISA_VERSION
	.align		4
        /*0050*/ 	.byte	0x03, 0x5f
        /*0052*/ 	.short	0x0101


	//----- nvinfo : EIATTR_VRC_CTA_INIT_COUNT
	.align		4
        /*0054*/ 	.byte	0x02, 0x4a
	.zero		1
	.zero		1


	//----- nvinfo : EIATTR_EXIT_INSTR_OFFSETS
	.align		4
        /*0058*/ 	.byte	0x04, 0x1c
        /*005a*/ 	.short	(.L_17 - .L_16)


	//   ....[0]....
.L_16:
        /*005c*/ 	.word	0x00000070


	//   ....[1]....
        /*0060*/ 	.word	0x00000100


	//----- nvinfo : EIATTR_CBANK_PARAM_SIZE
	.align		4
.L_17:
        /*0064*/ 	.byte	0x03, 0x19
        /*0066*/ 	.short	0x001c


	//----- nvinfo : EIATTR_PARAM_CBANK
	.align		4
        /*0068*/ 	.byte	0x04, 0x0a
        /*006a*/ 	.short	(.L_19 - .L_18)
	.align		4
.L_18:
        /*006c*/ 	.word	index@(.nv.constant0._Z19arith_trrlkf_kernelPfS_S_i)
        /*0070*/ 	.short	0x0380
        /*0072*/ 	.short	0x001c


	//----- nvinfo : EIATTR_SW_WAR
	.align		4
.L_19:
        /*0074*/ 	.byte	0x04, 0x36
        /*0076*/ 	.short	(.L_21 - .L_20)
.L_20:
        /*0078*/ 	.word	0x00000008
.L_21:


//--------------------- .nv.callgraph             --------------------------
	.section	.nv.callgraph,"",@"SHT_CUDA_CALLGRAPH"
	.align	4
	.sectionentsize	8
	.align		4
        /*0000*/ 	.word	0x00000000
	.align		4
        /*0004*/ 	.word	0xffffffff
	.align		4
        /*0008*/ 	.word	0x00000000
	.align		4
        /*000c*/ 	.word	0xfffffffe
	.align		4
        /*0010*/ 	.word	0x00000000
	.align		4
        /*0014*/ 	.word	0xfffffffd
	.align		4
        /*0018*/ 	.word	0x00000000
	.align		4
        /*001c*/ 	.word	0xfffffffc


//--------------------- .text._Z19arith_trrlkf_kernelPfS_S_i --------------------------
	.section	.text._Z19arith_trrlkf_kernelPfS_S_i,"ax",@progbits
	.align	128
        .global         _Z19arith_trrlkf_kernelPfS_S_i
        .type           _Z19arith_trrlkf_kernelPfS_S_i,@function
        .size           _Z19arith_trrlkf_kernelPfS_S_i,(.L_x_1 - _Z19arith_trrlkf_kernelPfS_S_i)
        .other          _Z19arith_trrlkf_kernelPfS_S_i,@"STO_CUDA_ENTRY STV_DEFAULT"
_Z19arith_trrlkf_kernelPfS_S_i:
.text._Z19arith_trrlkf_kernelPfS_S_i:
[----:B------:R-:W-:Y:S01]  /*0000*/  LDC R1, c[0x0][0x37c] ;  /* 0x0000df00ff017b82 */ /* 0x000fe20000000800 */
[----:B------:R-:W0:Y:S07]  /*0010*/  S2R R0, SR_TID.X ;  /* 0x0000000000007919 */ /* 0x000e2e0000002100 */
[----:B------:R-:W0:Y:S01]  /*0020*/  S2UR UR4, SR_CTAID.X ;  /* 0x00000000000479c3 */ /* 0x000e220000002500 */
[----:B------:R-:W1:Y:S07]  /*0030*/  LDCU UR5, c[0x0][0x398] ;  /* 0x00007300ff0577ac */ /* 0x000e6e0008000800 */
[----:B------:R-:W0:Y:S02]  /*0040*/  LDC R7, c[0x0][0x360] ;  /* 0x0000d800ff077b82 */ /* 0x000e240000000800 */
[----:B0-----:R-:W-:-:S05]  /*0050*/  IMAD R7, R7, UR4, R0 ;  /* 0x0000000407077c24 */ /* 0x001fca000f8e0200 */
[----:B-1----:R-:W-:-:S13]  /*0060*/  ISETP.GE.AND P0, PT, R7, UR5, PT ;  /* 0x0000000507007c0c */ /* 0x002fda000bf06270 */
[----:B------:R-:W-:Y:S05]  /*0070*/  @P0 EXIT ;  /* 0x000000000000094d */ /* 0x000fea0003800000 */
[----:B------:R-:W0:Y:S01]  /*0080*/  LDC.64 R2, c[0x0][0x380] ;  /* 0x0000e000ff027b82 */ /* 0x000e220000000a00 */
[----:B------:R-:W1:Y:S07]  /*0090*/  LDCU.64 UR4, c[0x0][0x358] ;  /* 0x00006b00ff0477ac */ /* 0x000e6e0008000a00 */
[----:B------:R-:W2:Y:S01]  /*00a0*/  LDC.64 R4, c[0x0][0x390] ;  /* 0x0000e400ff047b82 */ /* 0x000ea20000000a00 */
[----:B0-----:R-:W-:-:S06]  /*00b0*/  IMAD.WIDE R2, R7, 0x4, R2 ;  /* 0x0000000407027825 */ /* 0x001fcc00078e0202 */
[----:B-1----:R-:W3:Y:S01]  /*00c0*/  LDG.E R2, desc[UR4][R2.64] ;  /* 0x0000000402027981 */ /* 0x002ee2000c1e1900 */
[----:B--2---:R-:W-:-:S04]  /*00d0*/  IMAD.WIDE R4, R7, 0x4, R4 ;  /* 0x0000000407047825 */ /* 0x004fc800078e0204 */
[----:B---3--:R-:W-:-:S05]  /*00e0*/  FADD R7, |R2|, -RZ ;  /* 0x800000ff02077221 */ /* 0x008fca0000000200 */
[----:B------:R-:W-:Y:S01]  /*00f0*/  STG.E desc[UR4][R4.64], R7 ;  /* 0x0000000704007986 */ /* 0x000fe2000c101904 */
[----:B------:R-:W-:Y:S05]  /*0100*/  EXIT ;  /* 0x000000000000794d */ /* 0x000fea0003800000 */
.L_x_0:
[----:B------:R-:W-:-:S00]  /*0110*/  BRA `(.L_x_0) ;  /* 0xfffffffc00fc7947 */ /* 0x000fc0000383ffff */
[----:B------:R-:W-:-:S00]  /*0120*/  NOP ;  /* 0x0000000000007918 */ /* 0x000fc00000000000 */
        /* <DEDUP_REMOVED lines=13> */
.L_x_1:


//--------------------- .nv.shared.reserved.0     --------------------------
	.section	.nv.shared.reserved.0,"aw",@nobits
	.weak		__nv_reservedSMEM_offset_0_alias
	.size		__nv_reservedSMEM_offset_0_alias, 0, 64
	.other		__nv_reservedSMEM_offset_0_alias,@"STO_CUDA_RESERVED_SHARED STV_DEFAULT"
__nv_reservedSMEM_offset_0_alias:
	.zero		0
	.zero		64


//--------------------- .nv.constant0._Z19arith_trrlkf_kernelPfS_S_i --------------------------
	.section	.nv.constant0._Z19arith_trrlkf_kernelPfS_S_i,"a",@progbits
	.sectionflags	@""
	.align	4
.nv.constant0._Z19arith_trrlkf_kernelPfS_S_i:
	.zero		924


//--------------------- SYMBOLS --------------------------

	.type		.nv.reservedSmem.offset0,@object
	.size		.nv.reservedSmem.offset0,0x4
